//
// Generated by NVIDIA NVVM Compiler
//
// Compiler Build ID: CL-36424714
// Cuda compilation tools, release 13.0, V13.0.88
// Based on NVVM 20.0.0
//

.version 9.0
.target sm_100
.address_size 64

	// .globl	compute_weights_gradient_kernel

.visible .entry compute_weights_gradient_kernel(
	.param .u64 .ptr .align 1 compute_weights_gradient_kernel_param_0,
	.param .u64 .ptr .align 1 compute_weights_gradient_kernel_param_1,
	.param .u64 .ptr .align 1 compute_weights_gradient_kernel_param_2,
	.param .u64 .ptr .align 1 compute_weights_gradient_kernel_param_3,
	.param .u64 .ptr .align 1 compute_weights_gradient_kernel_param_4,
	.param .u64 .ptr .align 1 compute_weights_gradient_kernel_param_5,
	.param .u64 .ptr .align 1 compute_weights_gradient_kernel_param_6,
	.param .u64 .ptr .align 1 compute_weights_gradient_kernel_param_7,
	.param .u32 compute_weights_gradient_kernel_param_8,
	.param .u32 compute_weights_gradient_kernel_param_9
)
{
	.reg .pred 	%p<7>;
	.reg .b32 	%r<24>;
	.reg .b32 	%f<29>;
	.reg .b64 	%rd<43>;

	ld.param.u64 	%rd20, [compute_weights_gradient_kernel_param_7];
	ld.param.u32 	%r7, [compute_weights_gradient_kernel_param_8];
	ld.param.u32 	%r8, [compute_weights_gradient_kernel_param_9];
	cvta.to.global.u64 	%rd1, %rd20;
	setp.lt.s32 	%p1, %r7, 1;
	@%p1 bra 	$L__BB0_8;
	ld.param.u64 	%rd42, [compute_weights_gradient_kernel_param_6];
	ld.param.u64 	%rd41, [compute_weights_gradient_kernel_param_5];
	ld.param.u64 	%rd40, [compute_weights_gradient_kernel_param_4];
	ld.param.u64 	%rd39, [compute_weights_gradient_kernel_param_3];
	ld.param.u64 	%rd37, [compute_weights_gradient_kernel_param_1];
	ld.param.u64 	%rd36, [compute_weights_gradient_kernel_param_0];
	mov.u32 	%r10, %tid.x;
	mov.u32 	%r11, %ctaid.y;
	mov.u32 	%r12, %nctaid.y;
	mov.u32 	%r13, %nctaid.x;
	mov.u32 	%r14, %ctaid.x;
	mad.lo.s32 	%r15, %r10, %r13, %r14;
	mad.lo.s32 	%r16, %r15, %r12, %r11;
	mul.wide.u32 	%rd21, %r16, 4;
	add.s64 	%rd2, %rd1, %rd21;
	mad.lo.s32 	%r17, %r10, %r12, %r11;
	mul.lo.s32 	%r18, %r8, %r17;
	cvt.s64.s32 	%rd3, %r18;
	mul.lo.s32 	%r19, %r7, %r15;
	cvt.s64.s32 	%rd4, %r19;
	cvta.to.global.u64 	%rd5, %rd39;
	cvta.to.global.u64 	%rd6, %rd42;
	cvta.to.global.u64 	%rd7, %rd36;
	cvta.to.global.u64 	%rd8, %rd37;
	cvta.to.global.u64 	%rd9, %rd40;
	cvta.to.global.u64 	%rd10, %rd41;
	mov.f32 	%f28, 0f00000000;
	mov.b32 	%r20, 0;
	mov.u32 	%r23, %r20;
	mov.f32 	%f27, %f28;
$L__BB0_2:
	ld.param.u64 	%rd38, [compute_weights_gradient_kernel_param_2];
	cvt.u64.u32 	%rd22, %r20;
	add.s64 	%rd11, %rd22, %rd4;
	cvta.to.global.u64 	%rd23, %rd38;
	shl.b64 	%rd24, %rd11, 2;
	add.s64 	%rd25, %rd23, %rd24;
	ld.global.f32 	%f3, [%rd25];
	abs.f32 	%f11, %f3;
	setp.eq.f32 	%p2, %f11, 0f7F800000;
	@%p2 bra 	$L__BB0_8;
	setp.ge.s32 	%p3, %r23, %r8;
	@%p3 bra 	$L__BB0_7;
	mov.u32 	%r22, %r23;
$L__BB0_5:
	cvt.s64.s32 	%rd26, %r22;
	add.s64 	%rd12, %rd26, %rd3;
	shl.b64 	%rd27, %rd12, 2;
	add.s64 	%rd28, %rd5, %rd27;
	ld.global.f32 	%f12, [%rd28];
	setp.geu.f32 	%p4, %f12, %f3;
	mov.u32 	%r23, %r22;
	@%p4 bra 	$L__BB0_7;
	add.s64 	%rd30, %rd9, %rd27;
	ld.global.f32 	%f13, [%rd30];
	add.f32 	%f27, %f27, %f13;
	add.s64 	%rd31, %rd10, %rd27;
	ld.global.f32 	%f14, [%rd31];
	add.f32 	%f28, %f28, %f14;
	add.s32 	%r22, %r22, 1;
	setp.ne.s32 	%p5, %r22, %r8;
	mov.u32 	%r23, %r8;
	@%p5 bra 	$L__BB0_5;
$L__BB0_7:
	add.s64 	%rd33, %rd6, %rd24;
	ld.global.f32 	%f15, [%rd33];
	add.s64 	%rd34, %rd7, %rd24;
	ld.global.f32 	%f16, [%rd34];
	mul.f32 	%f17, %f27, %f16;
	add.s64 	%rd35, %rd8, %rd24;
	ld.global.f32 	%f18, [%rd35];
	mul.f32 	%f19, %f28, %f18;
	sub.f32 	%f20, %f17, %f19;
	ld.global.f32 	%f21, [%rd2];
	fma.rn.f32 	%f22, %f15, %f20, %f21;
	st.global.f32 	[%rd2], %f22;
	add.s32 	%r20, %r20, 1;
	setp.ne.s32 	%p6, %r20, %r7;
	@%p6 bra 	$L__BB0_2;
$L__BB0_8:
	ret;

}


// ===== COMPILED SASS (sm_100) =====

	.target	sm_100

	.elftype	@"ET_EXEC"


//--------------------- .note.nv.tkinfo           --------------------------
	.section	.note.nv.tkinfo,"",@"SHT_NOTE"
	.sectionflags	@"SHF_NOTE_NV_TKINFO"
	.tkinfo
        /*0018*/ 	.word	0x00000002
        /*0030*/ 	.string	""
        /*0030*/ 	.string	"ptxas"
        /*0030*/ 	.string	"Cuda compilation tools, release 13.0, V13.0.88"
        /*0030*/ 	.string	"Build cuda_13.0.r13.0/compiler.36424714_0"
        /*0030*/ 	.string	"-arch sm_100 -m 64 "



//--------------------- .note.nv.cuinfo           --------------------------
	.section	.note.nv.cuinfo,"",@"SHT_NOTE"
	.sectionflags	@"SHF_NOTE_NV_CUINFO"
        /*0018*/ 	.short	0x0002
        /*001a*/ 	.short	0x0064
        /*001c*/ 	.short	0x0082
	.zero		2


//--------------------- .nv.info                  --------------------------
	.section	.nv.info,"",@"SHT_CUDA_INFO"
	.align	4


	//----- nvinfo : EIATTR_REGCOUNT
	.align		4
        /*0000*/ 	.byte	0x04, 0x2f
        /*0002*/ 	.short	(.L_1 - .L_0)
	.align		4
.L_0:
        /*0004*/ 	.word	index@(compute_weights_gradient_kernel)
        /*0008*/ 	.word	0x00000014


	//----- nvinfo : EIATTR_FRAME_SIZE
	.align		4
.L_1:
        /*000c*/ 	.byte	0x04, 0x11
        /*000e*/ 	.short	(.L_3 - .L_2)
	.align		4
.L_2:
        /*0010*/ 	.word	index@(compute_weights_gradient_kernel)
        /*0014*/ 	.word	0x00000000


	//----- nvinfo : EIATTR_MIN_STACK_SIZE
	.align		4
.L_3:
        /*0018*/ 	.byte	0x04, 0x12
        /*001a*/ 	.short	(.L_5 - .L_4)
	.align		4
.L_4:
        /*001c*/ 	.word	index@(compute_weights_gradient_kernel)
        /*0020*/ 	.word	0x00000000
.L_5:


//--------------------- .nv.compat                --------------------------
	.section	.nv.compat,"",@"SHT_CUDA_COMPAT_INFO"
	.align	4
        /*0000*/ 	.byte	0x02, 0x09, 0x00, 0x00, 0x02, 0x02, 0x01, 0x00, 0x02, 0x05, 0x05, 0x00, 0x03, 0x07, 0x01, 0x01
        /*0010*/ 	.byte	0x02, 0x03, 0x00, 0x00, 0x02, 0x06, 0x01, 0x00, 0x04, 0x0b, 0x08, 0x00, 0x01, 0x00, 0x00, 0x00
        /*0020*/ 	.byte	0x00, 0x00, 0x00, 0x00


//--------------------- .nv.info.compute_weights_gradient_kernel --------------------------
	.section	.nv.info.compute_weights_gradient_kernel,"",@"SHT_CUDA_INFO"
	.sectionflags	@""
	.align	4


	//----- nvinfo : EIATTR_CUDA_API_VERSION
	.align		4
        /*0000*/ 	.byte	0x04, 0x37
        /*0002*/ 	.short	(.L_7 - .L_6)
.L_6:
        /*0004*/ 	.word	0x00000082


	//----- nvinfo : EIATTR_KPARAM_INFO
	.align		4
.L_7:
        /*0008*/ 	.byte	0x04, 0x17
        /*000a*/ 	.short	(.L_9 - .L_8)
.L_8:
        /*000c*/ 	.word	0x00000000
        /*0010*/ 	.short	0x0009
        /*0012*/ 	.short	0x0044
        /*0014*/ 	.byte	0x00, 0xf0, 0x11, 0x00


	//----- nvinfo : EIATTR_KPARAM_INFO
	.align		4
.L_9:
        /*0018*/ 	.byte	0x04, 0x17
        /*001a*/ 	.short	(.L_11 - .L_10)
.L_10:
        /*001c*/ 	.word	0x00000000
        /*0020*/ 	.short	0x0008
        /*0022*/ 	.short	0x0040
        /*0024*/ 	.byte	0x00, 0xf0, 0x11, 0x00


	//----- nvinfo : EIATTR_KPARAM_INFO
	.align		4
.L_11:
        /*0028*/ 	.byte	0x04, 0x17
        /*002a*/ 	.short	(.L_13 - .L_12)
.L_12:
        /*002c*/ 	.word	0x00000000
        /*0030*/ 	.short	0x0007
        /*0032*/ 	.short	0x0038
        /*0034*/ 	.byte	0x00, 0xf5, 0x21, 0x00


	//----- nvinfo : EIATTR_KPARAM_INFO
	.align		4
.L_13:
        /*0038*/ 	.byte	0x04, 0x17
        /*003a*/ 	.short	(.L_15 - .L_14)
.L_14:
        /*003c*/ 	.word	0x00000000
        /*0040*/ 	.short	0x0006
        /*0042*/ 	.short	0x0030
        /*0044*/ 	.byte	0x00, 0xf5, 0x21, 0x00


	//----- nvinfo : EIATTR_KPARAM_INFO
	.align		4
.L_15:
        /*0048*/ 	.byte	0x04, 0x17
        /*004a*/ 	.short	(.L_17 - .L_16)
.L_16:
        /*004c*/ 	.word	0x00000000
        /*0050*/ 	.short	0x0005
        /*0052*/ 	.short	0x0028
        /*0054*/ 	.byte	0x00, 0xf5, 0x21, 0x00


	//----- nvinfo : EIATTR_KPARAM_INFO
	.align		4
.L_17:
        /*0058*/ 	.byte	0x04, 0x17
        /*005a*/ 	.short	(.L_19 - .L_18)
.L_18:
        /*005c*/ 	.word	0x00000000
        /*0060*/ 	.short	0x0004
        /*0062*/ 	.short	0x0020
        /*0064*/ 	.byte	0x00, 0xf5, 0x21, 0x00


	//----- nvinfo : EIATTR_KPARAM_INFO
	.align		4
.L_19:
        /*0068*/ 	.byte	0x04, 0x17
        /*006a*/ 	.short	(.L_21 - .L_20)
.L_20:
        /*006c*/ 	.word	0x00000000
        /*0070*/ 	.short	0x0003
        /*0072*/ 	.short	0x0018
        /*0074*/ 	.byte	0x00, 0xf5, 0x21, 0x00


	//----- nvinfo : EIATTR_KPARAM_INFO
	.align		4
.L_21:
        /*0078*/ 	.byte	0x04, 0x17
        /*007a*/ 	.short	(.L_23 - .L_22)
.L_22:
        /*007c*/ 	.word	0x00000000
        /*0080*/ 	.short	0x0002
        /*0082*/ 	.short	0x0010
        /*0084*/ 	.byte	0x00, 0xf5, 0x21, 0x00


	//----- nvinfo : EIATTR_KPARAM_INFO
	.align		4
.L_23:
        /*0088*/ 	.byte	0x04, 0x17
        /*008a*/ 	.short	(.L_25 - .L_24)
.L_24:
        /*008c*/ 	.word	0x00000000
        /*0090*/ 	.short	0x0001
        /*0092*/ 	.short	0x0008
        /*0094*/ 	.byte	0x00, 0xf5, 0x21, 0x00


	//----- nvinfo : EIATTR_KPARAM_INFO
	.align		4
.L_25:
        /*0098*/ 	.byte	0x04, 0x17
        /*009a*/ 	.short	(.L_27 - .L_26)
.L_26:
        /*009c*/ 	.word	0x00000000
        /*00a0*/ 	.short	0x0000
        /*00a2*/ 	.short	0x0000
        /*00a4*/ 	.byte	0x00, 0xf5, 0x21, 0x00


	//----- nvinfo : EIATTR_SPARSE_MMA_MASK
	.align		4
.L_27:
        /*00a8*/ 	.byte	0x03, 0x50
        /*00aa*/ 	.short	0x0000


	//----- nvinfo : EIATTR_MAXREG_COUNT
	.align		4
        /*00ac*/ 	.byte	0x03, 0x1b
        /*00ae*/ 	.short	0x00ff


	//----- nvinfo : EIATTR_MERCURY_ISA_VERSION
	.align		4
        /*00b0*/ 	.byte	0x03, 0x5f
        /*00b2*/ 	.short	0x0101


	//----- nvinfo : EIATTR_VRC_CTA_INIT_COUNT
	.align		4
        /*00b4*/ 	.byte	0x02, 0x4a
	.zero		1
	.zero		1


	//----- nvinfo : EIATTR_EXIT_INSTR_OFFSETS
	.align		4
        /*00b8*/ 	.byte	0x04, 0x1c
        /*00ba*/ 	.short	(.L_29 - .L_28)


	//   ....[0]....
.L_28:
        /*00bc*/ 	.word	0x00000030


	//   ....[1]....
        /*00c0*/ 	.word	0x000001e0


	//   ....[2]....
        /*00c4*/ 	.word	0x00000520


	//----- nvinfo : EIATTR_CRS_STACK_SIZE
	.align		4
.L_29:
        /*00c8*/ 	.byte	0x04, 0x1e
        /*00ca*/ 	.short	(.L_31 - .L_30)
.L_30:
        /*00cc*/ 	.word	0x00000000


	//----- nvinfo : EIATTR_CBANK_PARAM_SIZE
	.align		4
.L_31:
        /*00d0*/ 	.byte	0x03, 0x19
        /*00d2*/ 	.short	0x0048


	//----- nvinfo : EIATTR_PARAM_CBANK
	.align		4
        /*00d4*/ 	.byte	0x04, 0x0a
        /*00d6*/ 	.short	(.L_33 - .L_32)
	.align		4
.L_32:
        /*00d8*/ 	.word	index@(.nv.constant0.compute_weights_gradient_kernel)
        /*00dc*/ 	.short	0x0380
        /*00de*/ 	.short	0x0048


	//----- nvinfo : EIATTR_SW_WAR
	.align		4
.L_33:
        /*00e0*/ 	.byte	0x04, 0x36
        /*00e2*/ 	.short	(.L_35 - .L_34)
.L_34:
        /*00e4*/ 	.word	0x00000008
.L_35:


//--------------------- .nv.callgraph             --------------------------
	.section	.nv.callgraph,"",@"SHT_CUDA_CALLGRAPH"
	.align	4
	.sectionentsize	8
	.align		4
        /*0000*/ 	.word	0x00000000
	.align		4
        /*0004*/ 	.word	0xffffffff
	.align		4
        /*0008*/ 	.word	0x00000000
	.align		4
        /*000c*/ 	.word	0xfffffffe
	.align		4
        /*0010*/ 	.word	0x00000000
	.align		4
        /*0014*/ 	.word	0xfffffffd
	.align		4
        /*0018*/ 	.word	0x00000000
	.align		4
        /*001c*/ 	.word	0xfffffffc


//--------------------- .text.compute_weights_gradient_kernel --------------------------
	.section	.text.compute_weights_gradient_kernel,"ax",@progbits
	.align	128
        .global         compute_weights_gradient_kernel
        .type           compute_weights_gradient_kernel,@function
        .size           compute_weights_gradient_kernel,(.L_x_5 - compute_weights_gradient_kernel)
        .other          compute_weights_gradient_kernel,@"STO_CUDA_ENTRY STV_DEFAULT"
compute_weights_gradient_kernel:
.text.compute_weights_gradient_kernel:
[----:B------:R-:W-:Y:S08]  /*0000*/  LDC R1, c[0x0][0x37c] ;  /* 0x0000df00ff017b82 */ /* 0x000ff00000000800 */
[----:B------:R-:W0:Y:S02]  /*0010*/  LDC R9, c[0x0][0x3c0] ;  /* 0x0000f000ff097b82 */ /* 0x000e240000000800 */
[----:B0-----:R-:W-:-:S13]  /*0020*/  ISETP.GE.AND P0, PT, R9, 0x1, PT ;  /* 0x000000010900780c */ /* 0x001fda0003f06270 */
[----:B------:R-:W-:Y:S05]  /*0030*/  @!P0 EXIT ;  /* 0x000000000000894d */ /* 0x000fea0003800000 */
[----:B------:R-:W0:Y:S01]  /*0040*/  S2R R6, SR_TID.X ;  /* 0x0000000000067919 */ /* 0x000e220000002100 */
[----:B------:R-:W1:Y:S01]  /*0050*/  S2UR UR4, SR_CTAID.Y ;  /* 0x00000000000479c3 */ /* 0x000e620000002600 */
[----:B------:R-:W2:Y:S01]  /*0060*/  LDCU UR8, c[0x0][0x3c4] ;  /* 0x00007880ff0877ac */ /* 0x000ea20008000800 */
[----:B------:R-:W0:Y:S01]  /*0070*/  S2R R5, SR_CTAID.X ;  /* 0x0000000000057919 */ /* 0x000e220000002500 */
[----:B------:R-:W3:Y:S05]  /*0080*/  LDCU.64 UR6, c[0x0][0x358] ;  /* 0x00006b00ff0677ac */ /* 0x000eea0008000a00 */
[----:B------:R-:W1:Y:S01]  /*0090*/  LDC R7, c[0x0][0x374] ;  /* 0x0000dd00ff077b82 */ /* 0x000e620000000800 */
[----:B------:R-:W0:Y:S07]  /*00a0*/  LDCU UR5, c[0x0][0x370] ;  /* 0x00006e00ff0577ac */ /* 0x000e2e0008000800 */
[----:B------:R-:W4:Y:S01]  /*00b0*/  LDC.64 R2, c[0x0][0x3b8] ;  /* 0x0000ee00ff027b82 */ /* 0x000f220000000a00 */
[----:B0-----:R-:W-:-:S02]  /*00c0*/  IMAD R0, R6, UR5, R5 ;  /* 0x0000000506007c24 */ /* 0x001fc4000f8e0205 */
[-C--:B-1----:R-:W-:Y:S02]  /*00d0*/  IMAD R6, R6, R7.reuse, UR4 ;  /* 0x0000000406067e24 */ /* 0x082fe4000f8e0207 */
[C---:B------:R-:W-:Y:S01]  /*00e0*/  IMAD R5, R0.reuse, R7, UR4 ;  /* 0x0000000400057e24 */ /* 0x040fe2000f8e0207 */
[----:B------:R-:W-:Y:S01]  /*00f0*/  UMOV UR4, URZ ;  /* 0x000000ff00047c82 */ /* 0x000fe20008000000 */
[----:B------:R-:W-:Y:S02]  /*0100*/  IMAD R0, R0, R9, RZ ;  /* 0x0000000900007224 */ /* 0x000fe400078e02ff */
[----:B----4-:R-:W-:Y:S01]  /*0110*/  IMAD.WIDE.U32 R2, R5, 0x4, R2 ;  /* 0x0000000405027825 */ /* 0x010fe200078e0002 */
[----:B------:R-:W-:-:S03]  /*0120*/  CS2R R4, SRZ ;  /* 0x0000000000047805 */ /* 0x000fc6000001ff00 */
[----:B------:R-:W-:Y:S02]  /*0130*/  IMAD.MOV.U32 R9, RZ, RZ, RZ ;  /* 0x000000ffff097224 */ /* 0x000fe400078e00ff */
[----:B--23--:R-:W-:-:S07]  /*0140*/  IMAD R6, R6, UR8, RZ ;  /* 0x0000000806067c24 */ /* 0x00cfce000f8e02ff */
.L_x_3:
[----:B0-----:R-:W0:Y:S01]  /*0150*/  LDCU.64 UR8, c[0x0][0x390] ;  /* 0x00007200ff0877ac */ /* 0x001e220008000a00 */
[----:B------:R-:W-:-:S04]  /*0160*/  IADD3 R7, P0, PT, R0, UR4, RZ ;  /* 0x0000000400077c10 */ /* 0x000fc8000ff1e0ff */
[----:B------:R-:W-:Y:S01]  /*0170*/  LEA.HI.X.SX32 R10, R0, RZ, 0x1, P0 ;  /* 0x000000ff000a7211 */ /* 0x000fe200000f0eff */
[----:B------:R-:W-:-:S03]  /*0180*/  IMAD.SHL.U32 R8, R7, 0x4, RZ ;  /* 0x0000000407087824 */ /* 0x000fc600078e00ff */
[----:B------:R-:W-:Y:S02]  /*0190*/  SHF.L.U64.HI R7, R7, 0x2, R10 ;  /* 0x0000000207077819 */ /* 0x000fe4000001020a */
[----:B0-----:R-:W-:-:S04]  /*01a0*/  IADD3 R10, P0, PT, R8, UR8, RZ ;  /* 0x00000008080a7c10 */ /* 0x001fc8000ff1e0ff */
[----:B------:R-:W-:-:S05]  /*01b0*/  IADD3.X R11, PT, PT, R7, UR9, RZ, P0, !PT ;  /* 0x00000009070b7c10 */ /* 0x000fca00087fe4ff */
[----:B------:R-:W2:Y:S02]  /*01c0*/  LDG.E R15, desc[UR6][R10.64] ;  /* 0x000000060a0f7981 */ /* 0x000ea4000c1e1900 */
[----:B--2---:R-:W-:-:S13]  /*01d0*/  FSETP.NEU.AND P0, PT, |R15|, +INF , PT ;  /* 0x7f8000000f00780b */ /* 0x004fda0003f0d200 */
[----:B------:R-:W-:Y:S05]  /*01e0*/  @!P0 EXIT ;  /* 0x000000000000894d */ /* 0x000fea0003800000 */
[----:B------:R-:W0:Y:S01]  /*01f0*/  LDCU UR5, c[0x0][0x3c4] ;  /* 0x00007880ff0577ac */ /* 0x000e220008000800 */
[----:B------:R-:W-:Y:S01]  /*0200*/  BSSY.RECONVERGENT B0, `(.L_x_0) ;  /* 0x000001d000007945 */ /* 0x000fe20003800200 */
[----:B------:R-:W1:Y:S01]  /*0210*/  LDCU UR10, c[0x0][0x3c4] ;  /* 0x00007880ff0a77ac */ /* 0x000e620008000800 */
[----:B------:R-:W2:Y:S01]  /*0220*/  LDCU.64 UR8, c[0x0][0x398] ;  /* 0x00007300ff0877ac */ /* 0x000ea20008000a00 */
[----:B------:R-:W3:Y:S01]  /*0230*/  LDCU.128 UR12, c[0x0][0x3a0] ;  /* 0x00007400ff0c77ac */ /* 0x000ee20008000c00 */
[----:B0-----:R-:W-:-:S13]  /*0240*/  ISETP.GE.AND P0, PT, R9, UR5, PT ;  /* 0x0000000509007c0c */ /* 0x001fda000bf06270 */
[----:B-123--:R-:W-:Y:S05]  /*0250*/  @P0 BRA `(.L_x_1) ;  /* 0x00000000005c0947 */ /* 0x00efea0003800000 */
[----:B------:R-:W0:Y:S02]  /*0260*/  LDC R14, c[0x0][0x3c4] ;  /* 0x0000f100ff0e7b82 */ /* 0x000e240000000800 */
.L_x_2:
[----:B------:R-:W-:Y:S02]  /*0270*/  IADD3 R10, P0, PT, R6, R9, RZ ;  /* 0x00000009060a7210 */ /* 0x000fe40007f1e0ff */
[----:B------:R-:W-:-:S03]  /*0280*/  SHF.R.S32.HI R11, RZ, 0x1f, R9 ;  /* 0x0000001fff0b7819 */ /* 0x000fc60000011409 */
[----:B------:R-:W-:Y:S01]  /*0290*/  IMAD.SHL.U32 R12, R10, 0x4, RZ ;  /* 0x000000040a0c7824 */ /* 0x000fe200078e00ff */
[----:B------:R-:W-:-:S04]  /*02a0*/  LEA.HI.X.SX32 R11, R6, R11, 0x1, P0 ;  /* 0x0000000b060b7211 */ /* 0x000fc800000f0eff */
[----:B------:R-:W-:Y:S02]  /*02b0*/  SHF.L.U64.HI R13, R10, 0x2, R11 ;  /* 0x000000020a0d7819 */ /* 0x000fe4000001020b */
[----:B------:R-:W-:-:S04]  /*02c0*/  IADD3 R10, P0, PT, R12, UR8, RZ ;  /* 0x000000080c0a7c10 */ /* 0x000fc8000ff1e0ff */
[----:B------:R-:W-:-:S05]  /*02d0*/  IADD3.X R11, PT, PT, R13, UR9, RZ, P0, !PT ;  /* 0x000000090d0b7c10 */ /* 0x000fca00087fe4ff */
[----:B------:R-:W2:Y:S02]  /*02e0*/  LDG.E R10, desc[UR6][R10.64] ;  /* 0x000000060a0a7981 */ /* 0x000ea4000c1e1900 */
[----:B--2---:R-:W-:-:S13]  /*02f0*/  FSETP.GEU.AND P0, PT, R10, R15, PT ;  /* 0x0000000f0a00720b */ /* 0x004fda0003f0e000 */
[----:B------:R-:W-:Y:S05]  /*0300*/  @P0 BRA `(.L_x_1) ;  /* 0x0000000000300947 */ /* 0x000fea0003800000 */
[C---:B------:R-:W-:Y:S02]  /*0310*/  IADD3 R10, P0, PT, R12.reuse, UR12, RZ ;  /* 0x0000000c0c0a7c10 */ /* 0x040fe4000ff1e0ff */
[----:B------:R-:W-:Y:S02]  /*0320*/  IADD3 R12, P1, PT, R12, UR14, RZ ;  /* 0x0000000e0c0c7c10 */ /* 0x000fe4000ff3e0ff */
[C---:B------:R-:W-:Y:S02]  /*0330*/  IADD3.X R11, PT, PT, R13.reuse, UR13, RZ, P0, !PT ;  /* 0x0000000d0d0b7c10 */ /* 0x040fe400087fe4ff */
[----:B------:R-:W-:-:S03]  /*0340*/  IADD3.X R13, PT, PT, R13, UR15, RZ, P1, !PT ;  /* 0x0000000f0d0d7c10 */ /* 0x000fc60008ffe4ff */
[----:B------:R-:W2:Y:S04]  /*0350*/  LDG.E R10, desc[UR6][R10.64] ;  /* 0x000000060a0a7981 */ /* 0x000ea8000c1e1900 */
[----:B------:R-:W3:Y:S01]  /*0360*/  LDG.E R13, desc[UR6][R12.64] ;  /* 0x000000060c0d7981 */ /* 0x000ee2000c1e1900 */
[----:B------:R-:W-:-:S05]  /*0370*/  VIADD R9, R9, 0x1 ;  /* 0x0000000109097836 */ /* 0x000fca0000000000 */
[----:B------:R-:W-:Y:S01]  /*0380*/  ISETP.NE.AND P0, PT, R9, UR10, PT ;  /* 0x0000000a09007c0c */ /* 0x000fe2000bf05270 */
[----:B--2---:R-:W-:Y:S01]  /*0390*/  FADD R5, R5, R10 ;  /* 0x0000000a05057221 */ /* 0x004fe20000000000 */
[----:B---3--:R-:W-:-:S11]  /*03a0*/  FADD R4, R4, R13 ;  /* 0x0000000d04047221 */ /* 0x008fd60000000000 */
[----:B------:R-:W-:Y:S05]  /*03b0*/  @P0 BRA `(.L_x_2) ;  /* 0xfffffffc00ac0947 */ /* 0x000fea000383ffff */
[----:B0-----:R-:W-:-:S07]  /*03c0*/  IMAD.MOV.U32 R9, RZ, RZ, R14 ;  /* 0x000000ffff097224 */ /* 0x001fce00078e000e */
.L_x_1:
[----:B------:R-:W-:Y:S05]  /*03d0*/  BSYNC.RECONVERGENT B0 ;  /* 0x0000000000007941 */ /* 0x000fea0003800200 */
.L_x_0:
[----:B------:R-:W0:Y:S01]  /*03e0*/  LDCU.128 UR12, c[0x0][0x380] ;  /* 0x00007000ff0c77ac */ /* 0x000e220008000c00 */
[----:B------:R-:W2:Y:S01]  /*03f0*/  LDG.E R17, desc[UR6][R2.64] ;  /* 0x0000000602117981 */ /* 0x000ea2000c1e1900 */
[----:B------:R-:W1:Y:S01]  /*0400*/  LDCU.64 UR8, c[0x0][0x3b0] ;  /* 0x00007600ff0877ac */ /* 0x000e620008000a00 */
[----:B------:R-:W3:Y:S01]  /*0410*/  LDCU UR5, c[0x0][0x3c0] ;  /* 0x00007800ff0577ac */ /* 0x000ee20008000800 */
[C---:B0-----:R-:W-:Y:S02]  /*0420*/  IADD3 R14, P1, PT, R8.reuse, UR14, RZ ;  /* 0x0000000e080e7c10 */ /* 0x041fe4000ff3e0ff */
[C---:B------:R-:W-:Y:S02]  /*0430*/  IADD3 R12, P0, PT, R8.reuse, UR12, RZ ;  /* 0x0000000c080c7c10 */ /* 0x040fe4000ff1e0ff */
[----:B------:R-:W-:Y:S02]  /*0440*/  IADD3.X R15, PT, PT, R7, UR15, RZ, P1, !PT ;  /* 0x0000000f070f7c10 */ /* 0x000fe40008ffe4ff */
[----:B-1----:R-:W-:-:S02]  /*0450*/  IADD3 R10, P1, PT, R8, UR8, RZ ;  /* 0x00000008080a7c10 */ /* 0x002fc4000ff3e0ff */
[C---:B------:R-:W-:Y:S02]  /*0460*/  IADD3.X R13, PT, PT, R7.reuse, UR13, RZ, P0, !PT ;  /* 0x0000000d070d7c10 */ /* 0x040fe400087fe4ff */
[----:B------:R-:W4:Y:S01]  /*0470*/  LDG.E R15, desc[UR6][R14.64] ;  /* 0x000000060e0f7981 */ /* 0x000f22000c1e1900 */
[----:B------:R-:W-:-:S03]  /*0480*/  IADD3.X R11, PT, PT, R7, UR9, RZ, P1, !PT ;  /* 0x00000009070b7c10 */ /* 0x000fc60008ffe4ff */
[----:B------:R-:W5:Y:S04]  /*0490*/  LDG.E R12, desc[UR6][R12.64] ;  /* 0x000000060c0c7981 */ /* 0x000f68000c1e1900 */
[----:B------:R-:W2:Y:S01]  /*04a0*/  LDG.E R10, desc[UR6][R10.64] ;  /* 0x000000060a0a7981 */ /* 0x000ea2000c1e1900 */
[----:B------:R-:W-:-:S04]  /*04b0*/  UIADD3 UR4, UPT, UPT, UR4, 0x1, URZ ;  /* 0x0000000104047890 */ /* 0x000fc8000fffe0ff */
[----:B---3--:R-:W-:Y:S01]  /*04c0*/  UISETP.NE.AND UP0, UPT, UR4, UR5, UPT ;  /* 0x000000050400728c */ /* 0x008fe2000bf05270 */
[----:B----4-:R-:W-:-:S04]  /*04d0*/  FMUL R8, R4, R15 ;  /* 0x0000000f04087220 */ /* 0x010fc80000400000 */
[----:B-----5:R-:W-:-:S04]  /*04e0*/  FFMA R7, R5, R12, -R8 ;  /* 0x0000000c05077223 */ /* 0x020fc80000000808 */
[----:B--2---:R-:W-:-:S05]  /*04f0*/  FFMA R7, R10, R7, R17 ;  /* 0x000000070a077223 */ /* 0x004fca0000000011 */
[----:B------:R0:W-:Y:S01]  /*0500*/  STG.E desc[UR6][R2.64], R7 ;  /* 0x0000000702007986 */ /* 0x0001e2000c101906 */
[----:B------:R-:W-:Y:S05]  /*0510*/  BRA.U UP0, `(.L_x_3) ;  /* 0xfffffffd000c7547 */ /* 0x000fea000b83ffff */
[----:B------:R-:W-:Y:S05]  /*0520*/  EXIT ;  /* 0x000000000000794d */ /* 0x000fea0003800000 */
.L_x_4:
[----:B------:R-:W-:-:S00]  /*0530*/  BRA `(.L_x_4) ;  /* 0xfffffffc00fc7947 */ /* 0x000fc0000383ffff */
[----:B------:R-:W-:-:S00]  /*0540*/  NOP ;  /* 0x0000000000007918 */ /* 0x000fc00000000000 */
        /* <DEDUP_REMOVED lines=11> */
.L_x_5:


//--------------------- .nv.shared.reserved.0     --------------------------
	.section	.nv.shared.reserved.0,"aw",@nobits
	.weak		__nv_reservedSMEM_offset_0_alias
	.size		__nv_reservedSMEM_offset_0_alias, 0, 64
	.other		__nv_reservedSMEM_offset_0_alias,@"STO_CUDA_RESERVED_SHARED STV_DEFAULT"
__nv_reservedSMEM_offset_0_alias:
	.zero		0
	.zero		64


//--------------------- .nv.constant0.compute_weights_gradient_kernel --------------------------
	.section	.nv.constant0.compute_weights_gradient_kernel,"a",@progbits
	.sectionflags	@""
	.align	4
.nv.constant0.compute_weights_gradient_kernel:
	.zero		968


//--------------------- SYMBOLS --------------------------

	.type		.nv.reservedSmem.offset0,@object
	.size		.nv.reservedSmem.offset0,0x4
